	.headerflags	@"EF_CUDA_TEXMODE_UNIFIED EF_CUDA_64BIT_ADDRESS EF_CUDA_SM86 EF_CUDA_VIRTUAL_SM(EF_CUDA_SM86)"
	.elftype	@"ET_EXEC"


//--------------------- .nv.info                  --------------------------
	.section	.nv.info,"",@"SHT_CUDA_INFO"
	.align	4


	//----- nvinfo : EIATTR_REGCOUNT
	.align		4
        /*0000*/ 	.byte	0x04, 0x2f
        /*0002*/ 	.short	(.L_1 - .L_0)
	.align		4
.L_0:
        /*0004*/ 	.word	index@(triton_poi_fused_clone_1)
        /*0008*/ 	.word	0x0000000a


	//----- nvinfo : EIATTR_FRAME_SIZE
	.align		4
.L_1:
        /*000c*/ 	.byte	0x04, 0x11
        /*000e*/ 	.short	(.L_3 - .L_2)
	.align		4
.L_2:
        /*0010*/ 	.word	index@(triton_poi_fused_clone_1)
        /*0014*/ 	.word	0x00000000


	//----- nvinfo : EIATTR_MIN_STACK_SIZE
	.align		4
.L_3:
        /*0018*/ 	.byte	0x04, 0x12
        /*001a*/ 	.short	(.L_5 - .L_4)
	.align		4
.L_4:
        /*001c*/ 	.word	index@(triton_poi_fused_clone_1)
        /*0020*/ 	.word	0x00000000
.L_5:


//--------------------- .nv.info.triton_poi_fused_clone_1 --------------------------
	.section	.nv.info.triton_poi_fused_clone_1,"",@"SHT_CUDA_INFO"
	.sectionflags	@""
	.align	4


	//----- nvinfo : EIATTR_CUDA_API_VERSION
	.align		4
        /*0000*/ 	.byte	0x04, 0x37
        /*0002*/ 	.short	(.L_7 - .L_6)
.L_6:
        /*0004*/ 	.word	0x00000080


	//----- nvinfo : EIATTR_SW2861232_WAR
	.align		4
.L_7:
        /*0008*/ 	.byte	0x01, 0x35
	.zero		2


	//----- nvinfo : EIATTR_PARAM_CBANK
	.align		4
        /*000c*/ 	.byte	0x04, 0x0a
        /*000e*/ 	.short	(.L_9 - .L_8)
	.align		4
.L_8:
        /*0010*/ 	.word	index@(.nv.constant0.triton_poi_fused_clone_1)
        /*0014*/ 	.short	0x0160
        /*0016*/ 	.short	0x0020


	//----- nvinfo : EIATTR_CBANK_PARAM_SIZE
	.align		4
.L_9:
        /*0018*/ 	.byte	0x03, 0x19
        /*001a*/ 	.short	0x0020


	//----- nvinfo : EIATTR_KPARAM_INFO
	.align		4
        /*001c*/ 	.byte	0x04, 0x17
        /*001e*/ 	.short	(.L_11 - .L_10)
.L_10:
        /*0020*/ 	.word	0x00000000
        /*0024*/ 	.short	0x0003
        /*0026*/ 	.short	0x0018
        /*0028*/ 	.byte	0x00, 0xf4, 0x21, 0x00


	//----- nvinfo : EIATTR_KPARAM_INFO
	.align		4
.L_11:
        /*002c*/ 	.byte	0x04, 0x17
        /*002e*/ 	.short	(.L_13 - .L_12)
.L_12:
        /*0030*/ 	.word	0x00000000
        /*0034*/ 	.short	0x0002
        /*0036*/ 	.short	0x0010
        /*0038*/ 	.byte	0x00, 0xf0, 0x11, 0x00


	//----- nvinfo : EIATTR_KPARAM_INFO
	.align		4
.L_13:
        /*003c*/ 	.byte	0x04, 0x17
        /*003e*/ 	.short	(.L_15 - .L_14)
.L_14:
        /*0040*/ 	.word	0x00000000
        /*0044*/ 	.short	0x0001
        /*0046*/ 	.short	0x0008
        /*0048*/ 	.byte	0x00, 0xf4, 0x21, 0x00


	//----- nvinfo : EIATTR_KPARAM_INFO
	.align		4
.L_15:
        /*004c*/ 	.byte	0x04, 0x17
        /*004e*/ 	.short	(.L_17 - .L_16)
.L_16:
        /*0050*/ 	.word	0x00000000
        /*0054*/ 	.short	0x0000
        /*0056*/ 	.short	0x0000
        /*0058*/ 	.byte	0x00, 0xf4, 0x21, 0x00


	//----- nvinfo : EIATTR_MAXREG_COUNT
	.align		4
.L_17:
        /*005c*/ 	.byte	0x03, 0x1b
        /*005e*/ 	.short	0x00ff


	//----- nvinfo : EIATTR_EXIT_INSTR_OFFSETS
	.align		4
        /*0060*/ 	.byte	0x04, 0x1c
        /*0062*/ 	.short	(.L_19 - .L_18)


	//   ....[0]....
.L_18:
        /*0064*/ 	.word	0x000001d0


	//   ....[1]....
        /*0068*/ 	.word	0x000001f0


	//----- nvinfo : EIATTR_REQNTID
	.align		4
.L_19:
        /*006c*/ 	.byte	0x04, 0x10
        /*006e*/ 	.short	(.L_21 - .L_20)
.L_20:
        /*0070*/ 	.word	0x00000080
        /*0074*/ 	.word	0x00000001
        /*0078*/ 	.word	0x00000001


	//----- nvinfo : EIATTR_CRS_STACK_SIZE
	.align		4
.L_21:
        /*007c*/ 	.byte	0x04, 0x1e
        /*007e*/ 	.short	(.L_23 - .L_22)
.L_22:
        /*0080*/ 	.word	0x00000000
.L_23:


//--------------------- .nv.callgraph             --------------------------
	.section	.nv.callgraph,"",@"SHT_CUDA_CALLGRAPH"
	.align	4
	.sectionentsize	8
	.align		4
        /*0000*/ 	.word	0x00000000
	.align		4
        /*0004*/ 	.word	0xffffffff
	.align		4
        /*0008*/ 	.word	0x00000000
	.align		4
        /*000c*/ 	.word	0xfffffffe
	.align		4
        /*0010*/ 	.word	0x00000000
	.align		4
        /*0014*/ 	.word	0xfffffffd
	.align		4
        /*0018*/ 	.word	0x00000000
	.align		4
        /*001c*/ 	.word	0xfffffffc


//--------------------- .nv.rel.action            --------------------------
	.section	.nv.rel.action,"",@"SHT_CUDA_RELOCINFO"
	.align	8
	.sectionentsize	8
        /*0000*/ 	.byte	0x73, 0x00, 0x00, 0x00, 0x00, 0x00, 0x00, 0x00, 0x00, 0x00, 0x00, 0x11, 0x25, 0x00, 0x05, 0x36


//--------------------- .nv.constant0.triton_poi_fused_clone_1 --------------------------
	.section	.nv.constant0.triton_poi_fused_clone_1,"a",@progbits
	.sectionflags	@""
	.align	4
.nv.constant0.triton_poi_fused_clone_1:
	.zero		384


//--------------------- .text.triton_poi_fused_clone_1 --------------------------
	.section	.text.triton_poi_fused_clone_1,"ax",@progbits
	.sectioninfo	@"SHI_REGISTERS=10"
	.align	128
        .global         triton_poi_fused_clone_1
        .type           triton_poi_fused_clone_1,@function
        .size           triton_poi_fused_clone_1,(.L_x_3 - triton_poi_fused_clone_1)
        .other          triton_poi_fused_clone_1,@"STO_CUDA_ENTRY STV_DEFAULT"
triton_poi_fused_clone_1:
.text.triton_poi_fused_clone_1:
[----:B------:R-:W-:Y:S02]  /*0000*/  IMAD.MOV.U32 R1, RZ, RZ, c[0x0][0x28] ;  /* 0x00000a00ff017624 */ /* 0x000fe400078e00ff */
[----:B------:R-:W0:Y:S01]  /*0010*/  S2R R0, SR_TID.X ;  /* 0x0000000000007919 */ /* 0x000e220000002100 */
[----:B------:R-:W-:Y:S01]  /*0020*/  ULDC.64 UR4, c[0x0][0x118] ;  /* 0x0000460000047ab9 */ /* 0x000fe20000000a00 */
[----:B------:R-:W-:Y:S02]  /*0030*/  BSSY B0, `(.L_x_0) ;  /* 0x0000019000007945 */ /* 0x000fe40003800000 */
[----:B------:R-:W1:Y:S01]  /*0040*/  S2R R5, SR_CTAID.X ;  /* 0x0000000000057919 */ /* 0x000e620000002500 */
[----:B0-----:R-:W-:Y:S01]  /*0050*/  IMAD.SHL.U32 R0, R0, 0x2, RZ ;  /* 0x0000000200007824 */ /* 0x001fe200078e00ff */
[----:B-1----:R-:W-:-:S04]  /*0060*/  SHF.R.S32.HI R3, RZ, 0x17, R5 ;  /* 0x00000017ff037819 */ /* 0x002fc80000011405 */
[----:B------:R-:W-:Y:S02]  /*0070*/  LOP3.LUT R0, R0, 0xfe, RZ, 0xc0, !PT ;  /* 0x000000fe00007812 */ /* 0x000fe400078ec0ff */
[----:B------:R-:W-:-:S03]  /*0080*/  SGXT R3, R3, 0x1 ;  /* 0x000000010303781a */ /* 0x000fc60000000200 */
[----:B------:R-:W-:-:S05]  /*0090*/  IMAD R0, R5, 0x100, R0 ;  /* 0x0000010005007824 */ /* 0x000fca00078e0200 */
[CC--:B------:R-:W-:Y:S02]  /*00a0*/  LEA.HI R2, R3.reuse, R0.reuse, RZ, 0x5 ;  /* 0x0000000003027211 */ /* 0x0c0fe400078f28ff */
[----:B------:R-:W-:Y:S02]  /*00b0*/  LEA.HI R5, R3, R0, RZ, 0x8 ;  /* 0x0000000003057211 */ /* 0x000fe400078f40ff */
[----:B------:R-:W-:Y:S02]  /*00c0*/  SHF.R.S32.HI R4, RZ, 0x5, R2 ;  /* 0x00000005ff047819 */ /* 0x000fe40000011402 */
[----:B------:R-:W-:Y:S02]  /*00d0*/  LOP3.LUT R3, R2, 0xffffffe0, RZ, 0xc0, !PT ;  /* 0xffffffe002037812 */ /* 0x000fe400078ec0ff */
[----:B------:R-:W-:Y:S02]  /*00e0*/  ISETP.GE.AND P0, PT, R0, 0x3200, PT ;  /* 0x000032000000780c */ /* 0x000fe40003f06270 */
[----:B------:R-:W-:Y:S01]  /*00f0*/  LEA.HI R2, R4, R4, RZ, 0x3 ;  /* 0x0000000404027211 */ /* 0x000fe200078f18ff */
[----:B------:R-:W-:Y:S01]  /*0100*/  IMAD.IADD R3, R0, 0x1, -R3 ;  /* 0x0000000100037824 */ /* 0x000fe200078e0a03 */
[----:B------:R-:W-:-:S02]  /*0110*/  SHF.R.S32.HI R6, RZ, 0x8, R5 ;  /* 0x00000008ff067819 */ /* 0x000fc40000011405 */
[----:B------:R-:W-:-:S03]  /*0120*/  LOP3.LUT R5, R2, 0x3fffff8, RZ, 0xc0, !PT ;  /* 0x03fffff802057812 */ /* 0x000fc600078ec0ff */
[----:B------:R-:W-:Y:S02]  /*0130*/  IMAD R6, R6, 0x20, R3 ;  /* 0x0000002006067824 */ /* 0x000fe400078e0203 */
[----:B------:R-:W-:Y:S02]  /*0140*/  IMAD.IADD R5, R4, 0x1, -R5 ;  /* 0x0000000104057824 */ /* 0x000fe400078e0a05 */
[----:B------:R-:W-:Y:S02]  /*0150*/  IMAD.MOV.U32 R3, RZ, RZ, 0x4 ;  /* 0x00000004ff037424 */ /* 0x000fe400078e00ff */
[----:B------:R-:W-:Y:S02]  /*0160*/  IMAD R2, R5, 0x640, R6 ;  /* 0x0000064005027824 */ /* 0x000fe400078e0206 */
[----:B------:R-:W-:Y:S01]  /*0170*/  CS2R R6, SRZ ;  /* 0x0000000000067805 */ /* 0x000fe2000001ff00 */
[----:B------:R-:W-:Y:S01]  /*0180*/  IMAD.WIDE R4, R0, R3, c[0x0][0x168] ;  /* 0x00005a0000047625 */ /* 0x000fe200078e0203 */
[----:B------:R-:W-:Y:S05]  /*0190*/  @P0 BRA `(.L_x_1) ;  /* 0x0000002000000947 */ /* 0x000fea0003800000 */
[----:B------:R-:W-:-:S05]  /*01a0*/  IMAD.WIDE R2, R2, R3, c[0x0][0x160] ;  /* 0x0000580002027625 */ /* 0x000fca00078e0203 */
[----:B------:R0:W5:Y:S02]  /*01b0*/  LDG.E.64 R6, [R2.64] ;  /* 0x0000000402067981 */ /* 0x000164000c1e1b00 */
.L_x_1:
[----:B------:R-:W-:Y:S05]  /*01c0*/  BSYNC B0 ;  /* 0x0000000000007941 */ /* 0x000fea0003800000 */
.L_x_0:
[----:B------:R-:W-:Y:S05]  /*01d0*/  @P0 EXIT ;  /* 0x000000000000094d */ /* 0x000fea0003800000 */
[----:B-----5:R-:W-:Y:S01]  /*01e0*/  STG.E.64 [R4.64], R6 ;  /* 0x0000000604007986 */ /* 0x020fe2000c101b04 */
[----:B------:R-:W-:Y:S05]  /*01f0*/  EXIT ;  /* 0x000000000000794d */ /* 0x000fea0003800000 */
.L_x_2:
[----:B------:R-:W-:-:S00]  /*0200*/  BRA `(.L_x_2) ;  /* 0xfffffff000007947 */ /* 0x000fc0000383ffff */
[----:B------:R-:W-:-:S00]  /*0210*/  NOP ;  /* 0x0000000000007918 */ /* 0x000fc00000000000 */
        /* <DEDUP_REMOVED lines=14> */
.L_x_3:
